//
// Generated by NVIDIA NVVM Compiler
//
// Compiler Build ID: CL-36424714
// Cuda compilation tools, release 13.0, V13.0.88
// Based on NVVM 20.0.0
//

.version 9.0
.target sm_100
.address_size 64

	// .globl	_Z11dummyKernelPfi

.visible .entry _Z11dummyKernelPfi(
	.param .u64 .ptr .align 1 _Z11dummyKernelPfi_param_0,
	.param .u32 _Z11dummyKernelPfi_param_1
)
{
	.reg .pred 	%p<2>;
	.reg .b32 	%r<6>;
	.reg .b32 	%f<3>;
	.reg .b64 	%rd<5>;

	ld.param.u64 	%rd1, [_Z11dummyKernelPfi_param_0];
	ld.param.u32 	%r2, [_Z11dummyKernelPfi_param_1];
	mov.u32 	%r3, %ctaid.x;
	mov.u32 	%r4, %ntid.x;
	mov.u32 	%r5, %tid.x;
	mad.lo.s32 	%r1, %r3, %r4, %r5;
	setp.ge.s32 	%p1, %r1, %r2;
	@%p1 bra 	$L__BB0_2;
	cvta.to.global.u64 	%rd2, %rd1;
	mul.wide.s32 	%rd3, %r1, 4;
	add.s64 	%rd4, %rd2, %rd3;
	ld.global.f32 	%f1, [%rd4];
	add.f32 	%f2, %f1, 0f3F800000;
	st.global.f32 	[%rd4], %f2;
$L__BB0_2:
	ret;

}


// ===== COMPILED SASS (sm_100) =====

	.target	sm_100

	.elftype	@"ET_EXEC"


//--------------------- .note.nv.tkinfo           --------------------------
	.section	.note.nv.tkinfo,"",@"SHT_NOTE"
	.sectionflags	@"SHF_NOTE_NV_TKINFO"
	.tkinfo
        /*0018*/ 	.word	0x00000002
        /*0030*/ 	.string	""
        /*0030*/ 	.string	"ptxas"
        /*0030*/ 	.string	"Cuda compilation tools, release 13.0, V13.0.88"
        /*0030*/ 	.string	"Build cuda_13.0.r13.0/compiler.36424714_0"
        /*0030*/ 	.string	"-arch sm_100 -m 64 "



//--------------------- .note.nv.cuinfo           --------------------------
	.section	.note.nv.cuinfo,"",@"SHT_NOTE"
	.sectionflags	@"SHF_NOTE_NV_CUINFO"
        /*0018*/ 	.short	0x0002
        /*001a*/ 	.short	0x0064
        /*001c*/ 	.short	0x0082
	.zero		2


//--------------------- .nv.info                  --------------------------
	.section	.nv.info,"",@"SHT_CUDA_INFO"
	.align	4


	//----- nvinfo : EIATTR_REGCOUNT
	.align		4
        /*0000*/ 	.byte	0x04, 0x2f
        /*0002*/ 	.short	(.L_1 - .L_0)
	.align		4
.L_0:
        /*0004*/ 	.word	index@(_Z11dummyKernelPfi)
        /*0008*/ 	.word	0x00000008


	//----- nvinfo : EIATTR_FRAME_SIZE
	.align		4
.L_1:
        /*000c*/ 	.byte	0x04, 0x11
        /*000e*/ 	.short	(.L_3 - .L_2)
	.align		4
.L_2:
        /*0010*/ 	.word	index@(_Z11dummyKernelPfi)
        /*0014*/ 	.word	0x00000000


	//----- nvinfo : EIATTR_MIN_STACK_SIZE
	.align		4
.L_3:
        /*0018*/ 	.byte	0x04, 0x12
        /*001a*/ 	.short	(.L_5 - .L_4)
	.align		4
.L_4:
        /*001c*/ 	.word	index@(_Z11dummyKernelPfi)
        /*0020*/ 	.word	0x00000000
.L_5:


//--------------------- .nv.compat                --------------------------
	.section	.nv.compat,"",@"SHT_CUDA_COMPAT_INFO"
	.align	4
        /*0000*/ 	.byte	0x02, 0x09, 0x00, 0x00, 0x02, 0x02, 0x01, 0x00, 0x02, 0x05, 0x05, 0x00, 0x03, 0x07, 0x01, 0x01
        /*0010*/ 	.byte	0x02, 0x03, 0x00, 0x00, 0x02, 0x06, 0x01, 0x00, 0x04, 0x0b, 0x08, 0x00, 0x09, 0x00, 0x00, 0x00
        /*0020*/ 	.byte	0x00, 0x00, 0x00, 0x00


//--------------------- .nv.info._Z11dummyKernelPfi --------------------------
	.section	.nv.info._Z11dummyKernelPfi,"",@"SHT_CUDA_INFO"
	.sectionflags	@""
	.align	4


	//----- nvinfo : EIATTR_CUDA_API_VERSION
	.align		4
        /*0000*/ 	.byte	0x04, 0x37
        /*0002*/ 	.short	(.L_7 - .L_6)
.L_6:
        /*0004*/ 	.word	0x00000082


	//----- nvinfo : EIATTR_KPARAM_INFO
	.align		4
.L_7:
        /*0008*/ 	.byte	0x04, 0x17
        /*000a*/ 	.short	(.L_9 - .L_8)
.L_8:
        /*000c*/ 	.word	0x00000000
        /*0010*/ 	.short	0x0001
        /*0012*/ 	.short	0x0008
        /*0014*/ 	.byte	0x00, 0xf0, 0x11, 0x00


	//----- nvinfo : EIATTR_KPARAM_INFO
	.align		4
.L_9:
        /*0018*/ 	.byte	0x04, 0x17
        /*001a*/ 	.short	(.L_11 - .L_10)
.L_10:
        /*001c*/ 	.word	0x00000000
        /*0020*/ 	.short	0x0000
        /*0022*/ 	.short	0x0000
        /*0024*/ 	.byte	0x00, 0xf5, 0x21, 0x00


	//----- nvinfo : EIATTR_SPARSE_MMA_MASK
	.align		4
.L_11:
        /*0028*/ 	.byte	0x03, 0x50
        /*002a*/ 	.short	0x0000


	//----- nvinfo : EIATTR_MAXREG_COUNT
	.align		4
        /*002c*/ 	.byte	0x03, 0x1b
        /*002e*/ 	.short	0x00ff


	//----- nvinfo : EIATTR_MERCURY_ISA_VERSION
	.align		4
        /*0030*/ 	.byte	0x03, 0x5f
        /*0032*/ 	.short	0x0101


	//----- nvinfo : EIATTR_VRC_CTA_INIT_COUNT
	.align		4
        /*0034*/ 	.byte	0x02, 0x4a
	.zero		1
	.zero		1


	//----- nvinfo : EIATTR_EXIT_INSTR_OFFSETS
	.align		4
        /*0038*/ 	.byte	0x04, 0x1c
        /*003a*/ 	.short	(.L_13 - .L_12)


	//   ....[0]....
.L_12:
        /*003c*/ 	.word	0x00000070


	//   ....[1]....
        /*0040*/ 	.word	0x000000e0


	//----- nvinfo : EIATTR_CBANK_PARAM_SIZE
	.align		4
.L_13:
        /*0044*/ 	.byte	0x03, 0x19
        /*0046*/ 	.short	0x000c


	//----- nvinfo : EIATTR_PARAM_CBANK
	.align		4
        /*0048*/ 	.byte	0x04, 0x0a
        /*004a*/ 	.short	(.L_15 - .L_14)
	.align		4
.L_14:
        /*004c*/ 	.word	index@(.nv.constant0._Z11dummyKernelPfi)
        /*0050*/ 	.short	0x0380
        /*0052*/ 	.short	0x000c


	//----- nvinfo : EIATTR_SW_WAR
	.align		4
.L_15:
        /*0054*/ 	.byte	0x04, 0x36
        /*0056*/ 	.short	(.L_17 - .L_16)
.L_16:
        /*0058*/ 	.word	0x00000008
.L_17:


//--------------------- .nv.callgraph             --------------------------
	.section	.nv.callgraph,"",@"SHT_CUDA_CALLGRAPH"
	.align	4
	.sectionentsize	8
	.align		4
        /*0000*/ 	.word	0x00000000
	.align		4
        /*0004*/ 	.word	0xffffffff
	.align		4
        /*0008*/ 	.word	0x00000000
	.align		4
        /*000c*/ 	.word	0xfffffffe
	.align		4
        /*0010*/ 	.word	0x00000000
	.align		4
        /*0014*/ 	.word	0xfffffffd
	.align		4
        /*0018*/ 	.word	0x00000000
	.align		4
        /*001c*/ 	.word	0xfffffffc


//--------------------- .text._Z11dummyKernelPfi  --------------------------
	.section	.text._Z11dummyKernelPfi,"ax",@progbits
	.align	128
        .global         _Z11dummyKernelPfi
        .type           _Z11dummyKernelPfi,@function
        .size           _Z11dummyKernelPfi,(.L_x_1 - _Z11dummyKernelPfi)
        .other          _Z11dummyKernelPfi,@"STO_CUDA_ENTRY STV_DEFAULT"
_Z11dummyKernelPfi:
.text._Z11dummyKernelPfi:
[----:B------:R-:W-:Y:S01]  /*0000*/  LDC R1, c[0x0][0x37c] ;  /* 0x0000df00ff017b82 */ /* 0x000fe20000000800 */
[----:B------:R-:W0:Y:S07]  /*0010*/  S2R R0, SR_TID.X ;  /* 0x0000000000007919 */ /* 0x000e2e0000002100 */
[----:B------:R-:W0:Y:S01]  /*0020*/  S2UR UR4, SR_CTAID.X ;  /* 0x00000000000479c3 */ /* 0x000e220000002500 */
[----:B------:R-:W1:Y:S07]  /*0030*/  LDCU UR5, c[0x0][0x388] ;  /* 0x00007100ff0577ac */ /* 0x000e6e0008000800 */
[----:B------:R-:W0:Y:S02]  /*0040*/  LDC R5, c[0x0][0x360] ;  /* 0x0000d800ff057b82 */ /* 0x000e240000000800 */
[----:B0-----:R-:W-:-:S05]  /*0050*/  IMAD R5, R5, UR4, R0 ;  /* 0x0000000405057c24 */ /* 0x001fca000f8e0200 */
[----:B-1----:R-:W-:-:S13]  /*0060*/  ISETP.GE.AND P0, PT, R5, UR5, PT ;  /* 0x0000000505007c0c */ /* 0x002fda000bf06270 */
[----:B------:R-:W-:Y:S05]  /*0070*/  @P0 EXIT ;  /* 0x000000000000094d */ /* 0x000fea0003800000 */
[----:B------:R-:W0:Y:S01]  /*0080*/  LDC.64 R2, c[0x0][0x380] ;  /* 0x0000e000ff027b82 */ /* 0x000e220000000a00 */
[----:B------:R-:W1:Y:S01]  /*0090*/  LDCU.64 UR4, c[0x0][0x358] ;  /* 0x00006b00ff0477ac */ /* 0x000e620008000a00 */
[----:B0-----:R-:W-:-:S05]  /*00a0*/  IMAD.WIDE R2, R5, 0x4, R2 ;  /* 0x0000000405027825 */ /* 0x001fca00078e0202 */
[----:B-1----:R-:W2:Y:S02]  /*00b0*/  LDG.E R0, desc[UR4][R2.64] ;  /* 0x0000000402007981 */ /* 0x002ea4000c1e1900 */
[----:B--2---:R-:W-:-:S05]  /*00c0*/  FADD R5, R0, 1 ;  /* 0x3f80000000057421 */ /* 0x004fca0000000000 */
[----:B------:R-:W-:Y:S01]  /*00d0*/  STG.E desc[UR4][R2.64], R5 ;  /* 0x0000000502007986 */ /* 0x000fe2000c101904 */
[----:B------:R-:W-:Y:S05]  /*00e0*/  EXIT ;  /* 0x000000000000794d */ /* 0x000fea0003800000 */
.L_x_0:
[----:B------:R-:W-:-:S00]  /*00f0*/  BRA `(.L_x_0) ;  /* 0xfffffffc00fc7947 */ /* 0x000fc0000383ffff */
[----:B------:R-:W-:-:S00]  /*0100*/  NOP ;  /* 0x0000000000007918 */ /* 0x000fc00000000000 */
[----:B------:R-:W-:-:S00]  /*0110*/  NOP ;  /* 0x0000000000007918 */ /* 0x000fc00000000000 */
[----:B------:R-:W-:-:S00]  /*0120*/  NOP ;  /* 0x0000000000007918 */ /* 0x000fc00000000000 */
[----:B------:R-:W-:-:S00]  /*0130*/  NOP ;  /* 0x0000000000007918 */ /* 0x000fc00000000000 */
[----:B------:R-:W-:-:S00]  /*0140*/  NOP ;  /* 0x0000000000007918 */ /* 0x000fc00000000000 */
[----:B------:R-:W-:-:S00]  /*0150*/  NOP ;  /* 0x0000000000007918 */ /* 0x000fc00000000000 */
[----:B------:R-:W-:-:S00]  /*0160*/  NOP ;  /* 0x0000000000007918 */ /* 0x000fc00000000000 */
[----:B------:R-:W-:-:S00]  /*0170*/  NOP ;  /* 0x0000000000007918 */ /* 0x000fc00000000000 */
.L_x_1:


//--------------------- .nv.shared.reserved.0     --------------------------
	.section	.nv.shared.reserved.0,"aw",@nobits
	.weak		__nv_reservedSMEM_offset_0_alias
	.size		__nv_reservedSMEM_offset_0_alias, 0, 64
	.other		__nv_reservedSMEM_offset_0_alias,@"STO_CUDA_RESERVED_SHARED STV_DEFAULT"
__nv_reservedSMEM_offset_0_alias:
	.zero		0
	.zero		64


//--------------------- .nv.constant0._Z11dummyKernelPfi --------------------------
	.section	.nv.constant0._Z11dummyKernelPfi,"a",@progbits
	.sectionflags	@""
	.align	4
.nv.constant0._Z11dummyKernelPfi:
	.zero		908


//--------------------- SYMBOLS --------------------------

	.type		.nv.reservedSmem.offset0,@object
	.size		.nv.reservedSmem.offset0,0x4
